	.headerflags	@"EF_CUDA_TEXMODE_UNIFIED EF_CUDA_64BIT_ADDRESS EF_CUDA_ACCELERATORS EF_CUDA_SM90 EF_CUDA_VIRTUAL_SM(EF_CUDA_SM90)"
	.elftype	@"ET_EXEC"


//--------------------- .nv.info                  --------------------------
	.section	.nv.info,"",@"SHT_CUDA_INFO"
	.align	4


	//----- nvinfo : EIATTR_REGCOUNT
	.align		4
        /*0000*/ 	.byte	0x04, 0x2f
        /*0002*/ 	.short	(.L_1 - .L_0)
	.align		4
.L_0:
        /*0004*/ 	.word	index@(triton_poi_fused__prelu_kernel_add_mul_21)
        /*0008*/ 	.word	0x00000014


	//----- nvinfo : EIATTR_MIN_STACK_SIZE
	.align		4
.L_1:
        /*000c*/ 	.byte	0x04, 0x12
        /*000e*/ 	.short	(.L_3 - .L_2)
	.align		4
.L_2:
        /*0010*/ 	.word	index@(triton_poi_fused__prelu_kernel_add_mul_21)
        /*0014*/ 	.word	0x00000000


	//----- nvinfo : EIATTR_FRAME_SIZE
	.align		4
.L_3:
        /*0018*/ 	.byte	0x04, 0x11
        /*001a*/ 	.short	(.L_5 - .L_4)
	.align		4
.L_4:
        /*001c*/ 	.word	index@(triton_poi_fused__prelu_kernel_add_mul_21)
        /*0020*/ 	.word	0x00000000


	//----- nvinfo : EIATTR_MIN_STACK_SIZE
	.align		4
.L_5:
        /*0024*/ 	.byte	0x04, 0x12
        /*0026*/ 	.short	(.L_7 - .L_6)
	.align		4
.L_6:
        /*0028*/ 	.word	index@(triton_poi_fused__prelu_kernel_add_mul_21)
        /*002c*/ 	.word	0x00000000
.L_7:


//--------------------- .nv.info.triton_poi_fused__prelu_kernel_add_mul_21 --------------------------
	.section	.nv.info.triton_poi_fused__prelu_kernel_add_mul_21,"",@"SHT_CUDA_INFO"
	.sectionflags	@""
	.align	4


	//----- nvinfo : EIATTR_CUDA_API_VERSION
	.align		4
        /*0000*/ 	.byte	0x04, 0x37
        /*0002*/ 	.short	(.L_9 - .L_8)
.L_8:
        /*0004*/ 	.word	0x0000007c


	//----- nvinfo : EIATTR_KPARAM_INFO
	.align		4
.L_9:
        /*0008*/ 	.byte	0x04, 0x17
        /*000a*/ 	.short	(.L_11 - .L_10)
.L_10:
        /*000c*/ 	.word	0x00000000
        /*0010*/ 	.short	0x0005
        /*0012*/ 	.short	0x0028
        /*0014*/ 	.byte	0x00, 0xf0, 0x11, 0x00


	//----- nvinfo : EIATTR_KPARAM_INFO
	.align		4
.L_11:
        /*0018*/ 	.byte	0x04, 0x17
        /*001a*/ 	.short	(.L_13 - .L_12)
.L_12:
        /*001c*/ 	.word	0x00000000
        /*0020*/ 	.short	0x0004
        /*0022*/ 	.short	0x0020
        /*0024*/ 	.byte	0x00, 0xf4, 0x21, 0x00


	//----- nvinfo : EIATTR_KPARAM_INFO
	.align		4
.L_13:
        /*0028*/ 	.byte	0x04, 0x17
        /*002a*/ 	.short	(.L_15 - .L_14)
.L_14:
        /*002c*/ 	.word	0x00000000
        /*0030*/ 	.short	0x0003
        /*0032*/ 	.short	0x0018
        /*0034*/ 	.byte	0x00, 0xf4, 0x21, 0x00


	//----- nvinfo : EIATTR_KPARAM_INFO
	.align		4
.L_15:
        /*0038*/ 	.byte	0x04, 0x17
        /*003a*/ 	.short	(.L_17 - .L_16)
.L_16:
        /*003c*/ 	.word	0x00000000
        /*0040*/ 	.short	0x0002
        /*0042*/ 	.short	0x0010
        /*0044*/ 	.byte	0x00, 0xf4, 0x21, 0x00


	//----- nvinfo : EIATTR_KPARAM_INFO
	.align		4
.L_17:
        /*0048*/ 	.byte	0x04, 0x17
        /*004a*/ 	.short	(.L_19 - .L_18)
.L_18:
        /*004c*/ 	.word	0x00000000
        /*0050*/ 	.short	0x0001
        /*0052*/ 	.short	0x0008
        /*0054*/ 	.byte	0x00, 0xf4, 0x21, 0x00


	//----- nvinfo : EIATTR_KPARAM_INFO
	.align		4
.L_19:
        /*0058*/ 	.byte	0x04, 0x17
        /*005a*/ 	.short	(.L_21 - .L_20)
.L_20:
        /*005c*/ 	.word	0x00000000
        /*0060*/ 	.short	0x0000
        /*0062*/ 	.short	0x0000
        /*0064*/ 	.byte	0x00, 0xf4, 0x21, 0x00


	//----- nvinfo : EIATTR_SPARSE_MMA_MASK
	.align		4
.L_21:
        /*0068*/ 	.byte	0x03, 0x50
        /*006a*/ 	.short	0x0000


	//----- nvinfo : EIATTR_MAXREG_COUNT
	.align		4
        /*006c*/ 	.byte	0x03, 0x1b
        /*006e*/ 	.short	0x00ff


	//----- nvinfo : EIATTR_EXIT_INSTR_OFFSETS
	.align		4
        /*0070*/ 	.byte	0x04, 0x1c
        /*0072*/ 	.short	(.L_23 - .L_22)


	//   ....[0]....
.L_22:
        /*0074*/ 	.word	0x00000550


	//----- nvinfo : EIATTR_REQNTID
	.align		4
.L_23:
        /*0078*/ 	.byte	0x04, 0x10
        /*007a*/ 	.short	(.L_25 - .L_24)
.L_24:
        /*007c*/ 	.word	0x00000080
        /*0080*/ 	.word	0x00000001
        /*0084*/ 	.word	0x00000001


	//----- nvinfo : EIATTR_CBANK_PARAM_SIZE
	.align		4
.L_25:
        /*0088*/ 	.byte	0x03, 0x19
        /*008a*/ 	.short	0x002c


	//----- nvinfo : EIATTR_PARAM_CBANK
	.align		4
        /*008c*/ 	.byte	0x04, 0x0a
        /*008e*/ 	.short	(.L_27 - .L_26)
	.align		4
.L_26:
        /*0090*/ 	.word	index@(.nv.constant0.triton_poi_fused__prelu_kernel_add_mul_21)
        /*0094*/ 	.short	0x0210
        /*0096*/ 	.short	0x002c


	//----- nvinfo : EIATTR_SW_WAR
	.align		4
.L_27:
        /*0098*/ 	.byte	0x04, 0x36
        /*009a*/ 	.short	(.L_29 - .L_28)
.L_28:
        /*009c*/ 	.word	0x00000008
.L_29:


//--------------------- .nv.callgraph             --------------------------
	.section	.nv.callgraph,"",@"SHT_CUDA_CALLGRAPH"
	.align	4
	.sectionentsize	8
	.align		4
        /*0000*/ 	.word	0x00000000
	.align		4
        /*0004*/ 	.word	0xffffffff
	.align		4
        /*0008*/ 	.word	0x00000000
	.align		4
        /*000c*/ 	.word	0xfffffffe
	.align		4
        /*0010*/ 	.word	0x00000000
	.align		4
        /*0014*/ 	.word	0xfffffffd
	.align		4
        /*0018*/ 	.word	0x00000000
	.align		4
        /*001c*/ 	.word	0xfffffffc


//--------------------- .text.triton_poi_fused__prelu_kernel_add_mul_21 --------------------------
	.section	.text.triton_poi_fused__prelu_kernel_add_mul_21,"ax",@progbits
	.sectionflags	@"SHF_BARRIERS=1"
	.align	128
        .global         triton_poi_fused__prelu_kernel_add_mul_21
        .type           triton_poi_fused__prelu_kernel_add_mul_21,@function
        .size           triton_poi_fused__prelu_kernel_add_mul_21,(.L_x_1 - triton_poi_fused__prelu_kernel_add_mul_21)
        .other          triton_poi_fused__prelu_kernel_add_mul_21,@"STO_CUDA_ENTRY STV_DEFAULT"
triton_poi_fused__prelu_kernel_add_mul_21:
.text.triton_poi_fused__prelu_kernel_add_mul_21:
[----:B------:R-:W-:Y:S01]  /*0000*/  LDC R1, c[0x0][0x28] ;  /* 0x00000a00ff017b82 */ /* 0x000fe20000000800 */
[----:B------:R-:W1:Y:S07]  /*0010*/  S2R R5, SR_TID.X ;  /* 0x0000000000057919 */ /* 0x000e6e0000002100 */
[----:B------:R-:W2:Y:S01]  /*0020*/  LDC.64 R2, c[0x0][0x228] ;  /* 0x00008a00ff027b82 */ /* 0x000ea20000000a00 */
[----:B------:R-:W-:Y:S01]  /*0030*/  ULDC.64 UR6, c[0x0][0x208] ;  /* 0x0000820000067ab9 */ /* 0x000fe20000000a00 */
[----:B------:R-:W3:Y:S06]  /*0040*/  S2R R4, SR_CTAID.X ;  /* 0x0000000000047919 */ /* 0x000eec0000002500 */
[----:B------:R-:W4:Y:S08]  /*0050*/  LDC.64 R12, c[0x0][0x220] ;  /* 0x00008800ff0c7b82 */ /* 0x000f300000000a00 */
[----:B------:R-:W5:Y:S01]  /*0060*/  LDC.64 R14, c[0x0][0x210] ;  /* 0x00008400ff0e7b82 */ /* 0x000f620000000a00 */
[----:B-1----:R-:W-:Y:S01]  /*0070*/  IMAD.SHL.U32 R7, R5, 0x2, RZ ;  /* 0x0000000205077824 */ /* 0x002fe200078e00ff */
[----:B---3--:R-:W-:-:S04]  /*0080*/  SHF.R.S32.HI R0, RZ, 0x17, R4 ;  /* 0x00000017ff007819 */ /* 0x008fc80000011404 */
[----:B------:R-:W-:Y:S02]  /*0090*/  LOP3.LUT R7, R7, 0xfe, RZ, 0xc0, !PT ;  /* 0x000000fe07077812 */ /* 0x000fe400078ec0ff */
[----:B------:R-:W-:Y:S02]  /*00a0*/  SGXT R0, R0, 0x1 ;  /* 0x000000010000781a */ /* 0x000fe40000000200 */
[----:B------:R-:W-:-:S04]  /*00b0*/  PRMT R11, R7, 0x6540, R4 ;  /* 0x00006540070b7816 */ /* 0x000fc80000000004 */
[CC--:B------:R-:W-:Y:S02]  /*00c0*/  LEA.HI R6, R0.reuse, R11.reuse, RZ, 0x6 ;  /* 0x0000000b00067211 */ /* 0x0c0fe400078f30ff */
[----:B------:R-:W-:Y:S02]  /*00d0*/  LEA.HI R8, R0, R11, RZ, 0xe ;  /* 0x0000000b00087211 */ /* 0x000fe400078f70ff */
[----:B------:R-:W-:Y:S02]  /*00e0*/  LOP3.LUT R6, R6, 0xffffffc0, RZ, 0xc0, !PT ;  /* 0xffffffc006067812 */ /* 0x000fe400078ec0ff */
[----:B------:R-:W-:-:S03]  /*00f0*/  SHF.R.S32.HI R8, RZ, 0xe, R8 ;  /* 0x0000000eff087819 */ /* 0x000fc60000011408 */
[----:B------:R-:W-:-:S05]  /*0100*/  IMAD.IADD R17, R11, 0x1, -R6 ;  /* 0x000000010b117824 */ /* 0x000fca00078e0a06 */
[----:B------:R-:W-:-:S05]  /*0110*/  LEA R9, R8, R17, 0x6 ;  /* 0x0000001108097211 */ /* 0x000fca00078e30ff */
[----:B--2---:R-:W-:Y:S02]  /*0120*/  IMAD.WIDE R2, R9, 0x4, R2 ;  /* 0x0000000409027825 */ /* 0x004fe400078e0202 */
[----:B------:R-:W1:Y:S04]  /*0130*/  LDC.64 R8, c[0x0][0x218] ;  /* 0x00008600ff087b82 */ /* 0x000e680000000a00 */
[----:B------:R-:W2:Y:S01]  /*0140*/  LDG.E.EL.64 R2, desc[UR6][R2.64] ;  /* 0x0000000602027981 */ /* 0x000ea2000c2e1b00 */
[----:B----4-:R-:W-:-:S06]  /*0150*/  IMAD.WIDE R12, R17, 0x4, R12 ;  /* 0x00000004110c7825 */ /* 0x010fcc00078e020c */
[----:B------:R-:W3:Y:S01]  /*0160*/  LDG.E.EL.64 R12, desc[UR6][R12.64] ;  /* 0x000000060c0c7981 */ /* 0x000ee2000c2e1b00 */
[----:B-1----:R-:W-:-:S06]  /*0170*/  IMAD.WIDE R8, R11, 0x4, R8 ;  /* 0x000000040b087825 */ /* 0x002fcc00078e0208 */
[----:B------:R-:W4:Y:S01]  /*0180*/  LDG.E.64 R8, desc[UR6][R8.64] ;  /* 0x0000000608087981 */ /* 0x000f22000c1e1b00 */
[----:B-----5:R-:W-:-:S06]  /*0190*/  IMAD.WIDE R10, R11, 0x4, R14 ;  /* 0x000000040b0a7825 */ /* 0x020fcc00078e020e */
[----:B------:R-:W5:Y:S01]  /*01a0*/  LDG.E.64 R10, desc[UR6][R10.64] ;  /* 0x000000060a0a7981 */ /* 0x000f62000c1e1b00 */
[----:B------:R-:W1:Y:S01]  /*01b0*/  S2UR UR5, SR_CgaCtaId ;  /* 0x00000000000579c3 */ /* 0x000e620000008800 */
[----:B------:R-:W-:Y:S01]  /*01c0*/  IMAD.MOV.U32 R15, RZ, RZ, 0x3e800000 ;  /* 0x3e800000ff0f7424 */ /* 0x000fe200078e00ff */
[----:B------:R-:W-:Y:S02]  /*01d0*/  UMOV UR4, 0x400 ;  /* 0x0000040000047882 */ /* 0x000fe40000000000 */
[----:B-1----:R-:W-:Y:S01]  /*01e0*/  UPRMT UR4, UR5, 0x654, UR4 ;  /* 0x0000065405047896 */ /* 0x002fe20008000004 */
[----:B------:R-:W-:Y:S01]  /*01f0*/  LOP3.LUT R5, R5, 0x7f, RZ, 0xc0, !PT ;  /* 0x0000007f05057812 */ /* 0x000fe200078ec0ff */
[----:B--2---:R-:W-:Y:S01]  /*0200*/  FADD R6, RZ, -R2 ;  /* 0x80000002ff067221 */ /* 0x004fe20000000000 */
[----:B------:R-:W-:-:S03]  /*0210*/  FADD R3, RZ, -R3 ;  /* 0x80000003ff037221 */ /* 0x000fc60000000000 */
[----:B------:R-:W-:Y:S01]  /*0220*/  FMUL R6, R6, 1.4426950216293334961 ;  /* 0x3fb8aa3b06067820 */ /* 0x000fe20000400000 */
[----:B------:R-:W-:-:S04]  /*0230*/  FMUL R3, R3, 1.4426950216293334961 ;  /* 0x3fb8aa3b03037820 */ /* 0x000fc80000400000 */
[----:B------:R-:W-:Y:S02]  /*0240*/  FSETP.GEU.AND P0, PT, R6, -126, PT ;  /* 0xc2fc00000600780b */ /* 0x000fe40003f0e000 */
[----:B------:R-:W-:-:S11]  /*0250*/  FSETP.GEU.AND P1, PT, R3, -126, PT ;  /* 0xc2fc00000300780b */ /* 0x000fd60003f2e000 */
[----:B------:R-:W-:Y:S02]  /*0260*/  @!P0 FMUL R6, R6, 0.5 ;  /* 0x3f00000006068820 */ /* 0x000fe40000400000 */
[----:B------:R-:W-:Y:S02]  /*0270*/  @!P1 FMUL R3, R3, 0.5 ;  /* 0x3f00000003039820 */ /* 0x000fe40000400000 */
[----:B------:R-:W1:Y:S08]  /*0280*/  MUFU.EX2 R2, R6 ;  /* 0x0000000600027308 */ /* 0x000e700000000800 */
[----:B------:R-:W2:Y:S01]  /*0290*/  MUFU.EX2 R14, R3 ;  /* 0x00000003000e7308 */ /* 0x000ea20000000800 */
[----:B-1----:R-:W-:-:S04]  /*02a0*/  @!P0 FMUL R2, R2, R2 ;  /* 0x0000000202028220 */ /* 0x002fc80000400000 */
[----:B------:R-:W-:Y:S01]  /*02b0*/  FADD R2, R2, 1 ;  /* 0x3f80000002027421 */ /* 0x000fe20000000000 */
[----:B--2---:R-:W-:-:S04]  /*02c0*/  @!P1 FMUL R14, R14, R14 ;  /* 0x0000000e0e0e9220 */ /* 0x004fc80000400000 */
[----:B------:R-:W-:Y:S01]  /*02d0*/  FADD R14, R14, 1 ;  /* 0x3f8000000e0e7421 */ /* 0x000fe20000000000 */
[----:B------:R-:W-:-:S04]  /*02e0*/  FSETP.GT.AND P2, PT, R2, 8.50705917302346158658e+37, PT ;  /* 0x7e8000000200780b */ /* 0x000fc80003f44000 */
[----:B------:R-:W-:-:S09]  /*02f0*/  FSETP.GT.AND P3, PT, R14, 8.50705917302346158658e+37, PT ;  /* 0x7e8000000e00780b */ /* 0x000fd20003f64000 */
[----:B------:R-:W-:-:S04]  /*0300*/  @P2 FMUL R2, R2, 0.25 ;  /* 0x3e80000002022820 */ /* 0x000fc80000400000 */
[----:B------:R-:W-:Y:S02]  /*0310*/  @P3 FMUL R14, R14, 0.25 ;  /* 0x3e8000000e0e3820 */ /* 0x000fe40000400000 */
[----:B------:R-:W1:Y:S01]  /*0320*/  MUFU.RCP R2, R2 ;  /* 0x0000000200027308 */ /* 0x000e620000001000 */
[----:B----4-:R-:W-:Y:S02]  /*0330*/  FSETP.GT.AND P1, PT, R9, RZ, PT ;  /* 0x000000ff0900720b */ /* 0x010fe40003f24000 */
[----:B------:R-:W-:-:S05]  /*0340*/  FSETP.GT.AND P0, PT, R8, RZ, PT ;  /* 0x000000ff0800720b */ /* 0x000fca0003f04000 */
[----:B------:R-:W2:Y:S01]  /*0350*/  MUFU.RCP R14, R14 ;  /* 0x0000000e000e7308 */ /* 0x000ea20000001000 */
[C---:B------:R-:W-:Y:S02]  /*0360*/  FSEL R3, R15.reuse, 1, P2 ;  /* 0x3f8000000f037808 */ /* 0x040fe40001000000 */
[----:B------:R-:W-:-:S03]  /*0370*/  FSEL R15, R15, 1, P3 ;  /* 0x3f8000000f0f7808 */ /* 0x000fc60001800000 */
[----:B---3--:R-:W-:Y:S01]  /*0380*/  @!P1 FMUL R9, R9, R13 ;  /* 0x0000000d09099220 */ /* 0x008fe20000400000 */
[----:B-1----:R-:W-:Y:S01]  /*0390*/  FMUL R3, R2, R3 ;  /* 0x0000000302037220 */ /* 0x002fe20000400000 */
[----:B------:R-:W-:Y:S01]  /*03a0*/  @!P0 FMUL R8, R8, R12 ;  /* 0x0000000c08088220 */ /* 0x000fe20000400000 */
[----:B--2---:R-:W-:-:S03]  /*03b0*/  FMUL R2, R14, R15 ;  /* 0x0000000f0e027220 */ /* 0x004fc60000400000 */
[----:B-----5:R-:W-:Y:S01]  /*03c0*/  FFMA R10, R8, R3, R10 ;  /* 0x00000003080a7223 */ /* 0x020fe2000000000a */
[----:B------:R-:W-:Y:S01]  /*03d0*/  FFMA R11, R9, R2, R11 ;  /* 0x00000002090b7223 */ /* 0x000fe2000000000b */
[----:B------:R-:W-:Y:S01]  /*03e0*/  LEA R9, R7, UR4, 0x2 ;  /* 0x0000000407097c11 */ /* 0x000fe2000f8e10ff */
[----:B------:R-:W1:Y:S04]  /*03f0*/  LDC.64 R2, c[0x0][0x230] ;  /* 0x00008c00ff027b82 */ /* 0x000e680000000a00 */
[----:B------:R-:W-:Y:S01]  /*0400*/  STS.64 [R9], R10 ;  /* 0x0000000a09007388 */ /* 0x000fe20000000a00 */
[----:B------:R-:W-:-:S03]  /*0410*/  LEA R12, R5, UR4, 0x2 ;  /* 0x00000004050c7c11 */ /* 0x000fc6000f8e10ff */
[----:B------:R-:W-:Y:S01]  /*0420*/  BAR.SYNC.DEFER_BLOCKING 0x0 ;  /* 0x0000000000007b1d */ /* 0x000fe20000010000 */
[----:B------:R-:W-:-:S04]  /*0430*/  PRMT R5, R5, 0x6540, R4 ;  /* 0x0000654005057816 */ /* 0x000fc80000000004 */
[----:B------:R-:W-:Y:S01]  /*0440*/  LOP3.LUT R7, R5, 0x80, RZ, 0xfc, !PT ;  /* 0x0000008005077812 */ /* 0x000fe200078efcff */
[----:B------:R-:W2:Y:S04]  /*0450*/  LDS R13, [R12] ;  /* 0x000000000c0d7984 */ /* 0x000ea80000000800 */
[----:B------:R-:W3:Y:S01]  /*0460*/  LDS R15, [R12+0x200] ;  /* 0x000200000c0f7984 */ /* 0x000ee20000000800 */
[C---:B------:R-:W-:Y:S02]  /*0470*/  LEA.HI R4, R0.reuse, R5, RZ, 0x6 ;  /* 0x0000000500047211 */ /* 0x040fe400078f30ff */
[----:B------:R-:W-:Y:S02]  /*0480*/  LEA.HI R6, R0, R7, RZ, 0x6 ;  /* 0x0000000700067211 */ /* 0x000fe400078f30ff */
[----:B------:R-:W-:-:S02]  /*0490*/  LOP3.LUT R0, R4, 0xffffffc0, RZ, 0xc0, !PT ;  /* 0xffffffc004007812 */ /* 0x000fc400078ec0ff */
[----:B------:R-:W-:Y:S02]  /*04a0*/  LOP3.LUT R8, R6, 0xffffffc0, RZ, 0xc0, !PT ;  /* 0xffffffc006087812 */ /* 0x000fe400078ec0ff */
[----:B------:R-:W-:Y:S02]  /*04b0*/  IADD3 R5, R5, -R0, RZ ;  /* 0x8000000005057210 */ /* 0x000fe40007ffe0ff */
[----:B------:R-:W-:Y:S02]  /*04c0*/  SHF.R.S32.HI R4, RZ, 0x6, R4 ;  /* 0x00000006ff047819 */ /* 0x000fe40000011404 */
[----:B------:R-:W-:Y:S02]  /*04d0*/  IADD3 R7, R7, -R8, RZ ;  /* 0x8000000807077210 */ /* 0x000fe40007ffe0ff */
[----:B------:R-:W-:Y:S01]  /*04e0*/  SHF.R.S32.HI R6, RZ, 0x6, R6 ;  /* 0x00000006ff067819 */ /* 0x000fe20000011406 */
[----:B------:R-:W-:-:S04]  /*04f0*/  IMAD R5, R4, 0x83, R5 ;  /* 0x0000008304057824 */ /* 0x000fc800078e0205 */
[----:B------:R-:W-:Y:S02]  /*0500*/  IMAD R7, R6, 0x83, R7 ;  /* 0x0000008306077824 */ /* 0x000fe400078e0207 */
[----:B-1----:R-:W-:-:S04]  /*0510*/  IMAD.WIDE R4, R5, 0x4, R2 ;  /* 0x0000000405047825 */ /* 0x002fc800078e0202 */
[----:B------:R-:W-:Y:S01]  /*0520*/  IMAD.WIDE R2, R7, 0x4, R2 ;  /* 0x0000000407027825 */ /* 0x000fe200078e0202 */
[----:B--2---:R-:W-:Y:S04]  /*0530*/  STG.E desc[UR6][R4.64], R13 ;  /* 0x0000000d04007986 */ /* 0x004fe8000c101906 */
[----:B---3--:R-:W-:Y:S01]  /*0540*/  STG.E desc[UR6][R2.64], R15 ;  /* 0x0000000f02007986 */ /* 0x008fe2000c101906 */
[----:B------:R-:W-:Y:S05]  /*0550*/  EXIT ;  /* 0x000000000000794d */ /* 0x000fea0003800000 */
.L_x_0:
[----:B------:R-:W-:-:S00]  /*0560*/  BRA `(.L_x_0) ;  /* 0xfffffffc00fc7947 */ /* 0x000fc0000383ffff */
[----:B------:R-:W-:-:S00]  /*0570*/  NOP ;  /* 0x0000000000007918 */ /* 0x000fc00000000000 */
        /* <DEDUP_REMOVED lines=8> */
.L_x_1:


//--------------------- .nv.shared.triton_poi_fused__prelu_kernel_add_mul_21 --------------------------
	.section	.nv.shared.triton_poi_fused__prelu_kernel_add_mul_21,"aw",@nobits
	.sectionflags	@""
	.align	16
	.zero		1024


//--------------------- .nv.constant0.triton_poi_fused__prelu_kernel_add_mul_21 --------------------------
	.section	.nv.constant0.triton_poi_fused__prelu_kernel_add_mul_21,"a",@progbits
	.sectionflags	@""
	.align	4
.nv.constant0.triton_poi_fused__prelu_kernel_add_mul_21:
	.zero		572
